//
// Generated by NVIDIA NVVM Compiler
//
// Compiler Build ID: CL-36424714
// Cuda compilation tools, release 13.0, V13.0.88
// Based on NVVM 20.0.0
//

.version 9.0
.target sm_100
.address_size 64

	// .globl	_Z14matrizDensidadPA32_iS0_

.visible .entry _Z14matrizDensidadPA32_iS0_(
	.param .u64 .ptr .align 1 _Z14matrizDensidadPA32_iS0__param_0,
	.param .u64 .ptr .align 1 _Z14matrizDensidadPA32_iS0__param_1
)
{
	.reg .pred 	%p<4>;
	.reg .b32 	%r<16>;
	.reg .b64 	%rd<21>;

	ld.param.u64 	%rd2, [_Z14matrizDensidadPA32_iS0__param_0];
	ld.param.u64 	%rd3, [_Z14matrizDensidadPA32_iS0__param_1];
	cvta.to.global.u64 	%rd1, %rd3;
	cvta.to.global.u64 	%rd4, %rd2;
	mov.u32 	%r4, %ctaid.x;
	mov.u32 	%r5, %ntid.x;
	mov.u32 	%r6, %tid.x;
	mad.lo.s32 	%r1, %r4, %r5, %r6;
	mov.u32 	%r7, %ctaid.y;
	mov.u32 	%r8, %ntid.y;
	mov.u32 	%r9, %tid.y;
	mad.lo.s32 	%r2, %r7, %r8, %r9;
	mul.wide.s32 	%rd5, %r1, 128;
	add.s64 	%rd6, %rd4, %rd5;
	mul.wide.u32 	%rd7, %r2, 4;
	add.s64 	%rd8, %rd6, %rd7;
	ld.global.u32 	%r3, [%rd8];
	and.b32  	%r10, %r3, -8;
	setp.ne.s32 	%p1, %r10, 80;
	@%p1 bra 	$L__BB0_2;
	add.s64 	%rd18, %rd1, %rd5;
	add.s64 	%rd20, %rd18, %rd7;
	mov.b32 	%r15, 0;
	st.global.u32 	[%rd20], %r15;
	bra.uni 	$L__BB0_6;
$L__BB0_2:
	add.s32 	%r11, %r3, -88;
	setp.gt.u32 	%p2, %r11, 2;
	@%p2 bra 	$L__BB0_4;
	add.s64 	%rd14, %rd1, %rd5;
	add.s64 	%rd16, %rd14, %rd7;
	mov.b32 	%r14, 1;
	st.global.u32 	[%rd16], %r14;
	bra.uni 	$L__BB0_6;
$L__BB0_4:
	add.s32 	%r12, %r3, -91;
	setp.gt.u32 	%p3, %r12, 4;
	@%p3 bra 	$L__BB0_6;
	add.s64 	%rd10, %rd1, %rd5;
	add.s64 	%rd12, %rd10, %rd7;
	mov.b32 	%r13, 2;
	st.global.u32 	[%rd12], %r13;
$L__BB0_6:
	ret;

}
	// .globl	_Z16conduccion_calorPA32_iS0_
.visible .entry _Z16conduccion_calorPA32_iS0_(
	.param .u64 .ptr .align 1 _Z16conduccion_calorPA32_iS0__param_0,
	.param .u64 .ptr .align 1 _Z16conduccion_calorPA32_iS0__param_1
)
{
	.reg .pred 	%p<5>;
	.reg .b32 	%r<19>;
	.reg .b64 	%rd<19>;
	.reg .b64 	%fd<21>;

	ld.param.u64 	%rd4, [_Z16conduccion_calorPA32_iS0__param_0];
	ld.param.u64 	%rd5, [_Z16conduccion_calorPA32_iS0__param_1];
	cvta.to.global.u64 	%rd1, %rd5;
	mov.u32 	%r3, %ctaid.x;
	mov.u32 	%r4, %ntid.x;
	mov.u32 	%r5, %tid.x;
	mad.lo.s32 	%r1, %r3, %r4, %r5;
	mov.u32 	%r6, %ctaid.y;
	mov.u32 	%r7, %ntid.y;
	mov.u32 	%r8, %tid.y;
	mad.lo.s32 	%r2, %r6, %r7, %r8;
	setp.lt.s32 	%p1, %r1, 2;
	mul.wide.s32 	%rd6, %r1, 128;
	add.s64 	%rd2, %rd1, %rd6;
	mul.wide.u32 	%rd7, %r2, 4;
	add.s64 	%rd3, %rd2, %rd7;
	mov.f64 	%fd19, 0d0000000000000000;
	@%p1 bra 	$L__BB1_2;
	add.s32 	%r9, %r1, -1;
	mul.wide.u32 	%rd8, %r9, 128;
	add.s64 	%rd9, %rd1, %rd8;
	add.s64 	%rd11, %rd9, %rd7;
	ld.global.u32 	%r10, [%rd11];
	cvt.rn.f64.s32 	%fd19, %r10;
	setp.gt.u32 	%p2, %r1, 30;
	@%p2 bra 	$L__BB1_3;
$L__BB1_2:
	ld.global.u32 	%r11, [%rd3+128];
	cvt.rn.f64.s32 	%fd10, %r11;
	add.f64 	%fd19, %fd19, %fd10;
$L__BB1_3:
	setp.lt.u32 	%p3, %r2, 2;
	@%p3 bra 	$L__BB1_5;
	add.s32 	%r12, %r2, -1;
	mul.wide.u32 	%rd12, %r12, 4;
	add.s64 	%rd13, %rd2, %rd12;
	ld.global.u32 	%r13, [%rd13];
	cvt.rn.f64.s32 	%fd11, %r13;
	add.f64 	%fd19, %fd19, %fd11;
	setp.gt.u32 	%p4, %r2, 30;
	@%p4 bra 	$L__BB1_6;
$L__BB1_5:
	ld.global.u32 	%r14, [%rd3+4];
	cvt.rn.f64.s32 	%fd12, %r14;
	add.f64 	%fd19, %fd19, %fd12;
$L__BB1_6:
	cvta.to.global.u64 	%rd14, %rd4;
	ld.global.u32 	%r15, [%rd3];
	shl.b32 	%r16, %r15, 2;
	neg.s32 	%r17, %r16;
	cvt.rn.f64.s32 	%fd13, %r17;
	add.f64 	%fd14, %fd19, %fd13;
	cvt.rn.f64.s32 	%fd15, %r15;
	fma.rn.f64 	%fd16, %fd14, 0d3F161139634E0318, %fd15;
	cvt.rzi.s32.f64 	%r18, %fd16;
	add.s64 	%rd16, %rd14, %rd6;
	add.s64 	%rd18, %rd16, %rd7;
	st.global.u32 	[%rd18], %r18;
	ret;

}
	// .globl	_Z25actualizacion_temperaturaPA32_i
.visible .entry _Z25actualizacion_temperaturaPA32_i(
	.param .u64 .ptr .align 1 _Z25actualizacion_temperaturaPA32_i_param_0
)
{
	.reg .pred 	%p<9>;
	.reg .b32 	%r<64>;
	.reg .b64 	%rd<15>;

	ld.param.u64 	%rd6, [_Z25actualizacion_temperaturaPA32_i_param_0];
	cvta.to.global.u64 	%rd1, %rd6;
	mov.u32 	%r32, %ctaid.x;
	mov.u32 	%r33, %ntid.x;
	mov.u32 	%r34, %tid.x;
	mad.lo.s32 	%r1, %r32, %r33, %r34;
	mov.u32 	%r35, %ctaid.y;
	mov.u32 	%r36, %ntid.y;
	mov.u32 	%r37, %tid.y;
	mad.lo.s32 	%r2, %r35, %r36, %r37;
	setp.lt.s32 	%p1, %r1, 2;
	mul.wide.s32 	%rd7, %r1, 128;
	add.s64 	%rd8, %rd1, %rd7;
	mul.wide.u32 	%rd9, %r2, 4;
	add.s64 	%rd2, %rd8, %rd9;
	add.s32 	%r3, %r2, -1;
	mul.wide.u32 	%rd10, %r3, 4;
	add.s64 	%rd3, %rd8, %rd10;
	mov.b32 	%r53, 0;
	mov.u32 	%r52, %r53;
	@%p1 bra 	$L__BB2_5;
	add.s32 	%r39, %r1, -1;
	mul.wide.u32 	%rd11, %r39, 128;
	add.s64 	%rd4, %rd1, %rd11;
	add.s64 	%rd5, %rd4, %rd9;
	ld.global.u32 	%r52, [%rd5];
	setp.lt.u32 	%p2, %r2, 2;
	mov.b32 	%r50, 2;
	@%p2 bra 	$L__BB2_3;
	add.s64 	%rd14, %rd4, %rd10;
	ld.global.u32 	%r42, [%rd14];
	add.s32 	%r52, %r42, %r52;
	setp.gt.u32 	%p3, %r2, 30;
	mov.b32 	%r53, 2;
	mov.b32 	%r50, 3;
	@%p3 bra 	$L__BB2_4;
$L__BB2_3:
	ld.global.u32 	%r43, [%rd5+-4];
	add.s32 	%r52, %r43, %r52;
	mov.u32 	%r53, %r50;
$L__BB2_4:
	setp.gt.u32 	%p4, %r1, 30;
	@%p4 bra 	$L__BB2_8;
$L__BB2_5:
	ld.global.u32 	%r44, [%rd2+128];
	add.s32 	%r52, %r44, %r52;
	add.s32 	%r60, %r53, 1;
	setp.gt.u32 	%p6, %r2, 30;
	@%p6 bra 	$L__BB2_7;
	ld.global.u32 	%r45, [%rd2+132];
	add.s32 	%r52, %r45, %r52;
	add.s32 	%r60, %r53, 2;
	setp.lt.u32 	%p7, %r2, 2;
	@%p7 bra 	$L__BB2_10;
$L__BB2_7:
	ld.global.u32 	%r46, [%rd3+128];
	add.s32 	%r52, %r46, %r52;
	add.s32 	%r53, %r60, 1;
	bra.uni 	$L__BB2_9;
$L__BB2_8:
	setp.lt.u32 	%p5, %r2, 2;
	mov.u32 	%r60, %r53;
	@%p5 bra 	$L__BB2_10;
$L__BB2_9:
	ld.global.u32 	%r47, [%rd3];
	add.s32 	%r52, %r47, %r52;
	add.s32 	%r60, %r53, 1;
	setp.gt.u32 	%p8, %r2, 30;
	@%p8 bra 	$L__BB2_11;
$L__BB2_10:
	ld.global.u32 	%r48, [%rd2+4];
	add.s32 	%r52, %r48, %r52;
	add.s32 	%r60, %r60, 1;
$L__BB2_11:
	div.s32 	%r49, %r52, %r60;
	st.global.u32 	[%rd2], %r49;
	ret;

}
	// .globl	_Z16compararMatricesPA32_iS0_S0_
.visible .entry _Z16compararMatricesPA32_iS0_S0_(
	.param .u64 .ptr .align 1 _Z16compararMatricesPA32_iS0_S0__param_0,
	.param .u64 .ptr .align 1 _Z16compararMatricesPA32_iS0_S0__param_1,
	.param .u64 .ptr .align 1 _Z16compararMatricesPA32_iS0_S0__param_2
)
{
	.reg .pred 	%p<3>;
	.reg .b32 	%r<15>;
	.reg .b64 	%rd<17>;

	ld.param.u64 	%rd5, [_Z16compararMatricesPA32_iS0_S0__param_0];
	ld.param.u64 	%rd4, [_Z16compararMatricesPA32_iS0_S0__param_1];
	ld.param.u64 	%rd6, [_Z16compararMatricesPA32_iS0_S0__param_2];
	cvta.to.global.u64 	%rd7, %rd5;
	cvta.to.global.u64 	%rd8, %rd6;
	mov.u32 	%r6, %ntid.x;
	mov.u32 	%r7, %ctaid.x;
	mov.u32 	%r8, %tid.x;
	mad.lo.s32 	%r1, %r6, %r7, %r8;
	mov.u32 	%r9, %ntid.y;
	mov.u32 	%r10, %ctaid.y;
	mov.u32 	%r11, %tid.y;
	mad.lo.s32 	%r2, %r9, %r10, %r11;
	mul.wide.s32 	%rd9, %r1, 128;
	add.s64 	%rd10, %rd8, %rd9;
	mul.wide.u32 	%rd11, %r2, 4;
	add.s64 	%rd1, %rd10, %rd11;
	ld.global.u32 	%r14, [%rd1];
	add.s64 	%rd12, %rd7, %rd9;
	add.s64 	%rd2, %rd12, %rd11;
	ld.global.u32 	%r12, [%rd2];
	setp.le.s32 	%p1, %r14, %r12;
	@%p1 bra 	$L__BB3_2;
	st.global.u32 	[%rd2], %r14;
	ld.global.u32 	%r14, [%rd1];
$L__BB3_2:
	cvta.to.global.u64 	%rd13, %rd4;
	add.s64 	%rd15, %rd13, %rd9;
	add.s64 	%rd3, %rd15, %rd11;
	ld.global.u32 	%r13, [%rd3];
	setp.ge.s32 	%p2, %r14, %r13;
	@%p2 bra 	$L__BB3_4;
	st.global.u32 	[%rd3], %r14;
$L__BB3_4:
	ret;

}


// ===== COMPILED SASS (sm_100) =====

	.target	sm_100

	.elftype	@"ET_EXEC"


//--------------------- .note.nv.tkinfo           --------------------------
	.section	.note.nv.tkinfo,"",@"SHT_NOTE"
	.sectionflags	@"SHF_NOTE_NV_TKINFO"
	.tkinfo
        /*0018*/ 	.word	0x00000002
        /*0030*/ 	.string	""
        /*0030*/ 	.string	"ptxas"
        /*0030*/ 	.string	"Cuda compilation tools, release 13.0, V13.0.88"
        /*0030*/ 	.string	"Build cuda_13.0.r13.0/compiler.36424714_0"
        /*0030*/ 	.string	"-arch sm_100 -m 64 "



//--------------------- .note.nv.cuinfo           --------------------------
	.section	.note.nv.cuinfo,"",@"SHT_NOTE"
	.sectionflags	@"SHF_NOTE_NV_CUINFO"
        /*0018*/ 	.short	0x0002
        /*001a*/ 	.short	0x0064
        /*001c*/ 	.short	0x0082
	.zero		2


//--------------------- .nv.info                  --------------------------
	.section	.nv.info,"",@"SHT_CUDA_INFO"
	.align	4


	//----- nvinfo : EIATTR_REGCOUNT
	.align		4
        /*0000*/ 	.byte	0x04, 0x2f
        /*0002*/ 	.short	(.L_1 - .L_0)
	.align		4
.L_0:
        /*0004*/ 	.word	index@(_Z14matrizDensidadPA32_iS0_)
        /*0008*/ 	.word	0x0000000c


	//----- nvinfo : EIATTR_FRAME_SIZE
	.align		4
.L_1:
        /*000c*/ 	.byte	0x04, 0x11
        /*000e*/ 	.short	(.L_3 - .L_2)
	.align		4
.L_2:
        /*0010*/ 	.word	index@(_Z14matrizDensidadPA32_iS0_)
        /*0014*/ 	.word	0x00000000


	//----- nvinfo : EIATTR_REGCOUNT
	.align		4
.L_3:
        /*0018*/ 	.byte	0x04, 0x2f
        /*001a*/ 	.short	(.L_5 - .L_4)
	.align		4
.L_4:
        /*001c*/ 	.word	index@(_Z16conduccion_calorPA32_iS0_)
        /*0020*/ 	.word	0x00000011


	//----- nvinfo : EIATTR_FRAME_SIZE
	.align		4
.L_5:
        /*0024*/ 	.byte	0x04, 0x11
        /*0026*/ 	.short	(.L_7 - .L_6)
	.align		4
.L_6:
        /*0028*/ 	.word	index@(_Z16conduccion_calorPA32_iS0_)
        /*002c*/ 	.word	0x00000000


	//----- nvinfo : EIATTR_REGCOUNT
	.align		4
.L_7:
        /*0030*/ 	.byte	0x04, 0x2f
        /*0032*/ 	.short	(.L_9 - .L_8)
	.align		4
.L_8:
        /*0034*/ 	.word	index@(_Z25actualizacion_temperaturaPA32_i)
        /*0038*/ 	.word	0x00000012


	//----- nvinfo : EIATTR_FRAME_SIZE
	.align		4
.L_9:
        /*003c*/ 	.byte	0x04, 0x11
        /*003e*/ 	.short	(.L_11 - .L_10)
	.align		4
.L_10:
        /*0040*/ 	.word	index@(_Z25actualizacion_temperaturaPA32_i)
        /*0044*/ 	.word	0x00000000


	//----- nvinfo : EIATTR_REGCOUNT
	.align		4
.L_11:
        /*0048*/ 	.byte	0x04, 0x2f
        /*004a*/ 	.short	(.L_13 - .L_12)
	.align		4
.L_12:
        /*004c*/ 	.word	index@(_Z16compararMatricesPA32_iS0_S0_)
        /*0050*/ 	.word	0x00000010


	//----- nvinfo : EIATTR_FRAME_SIZE
	.align		4
.L_13:
        /*0054*/ 	.byte	0x04, 0x11
        /*0056*/ 	.short	(.L_15 - .L_14)
	.align		4
.L_14:
        /*0058*/ 	.word	index@(_Z16compararMatricesPA32_iS0_S0_)
        /*005c*/ 	.word	0x00000000


	//----- nvinfo : EIATTR_MIN_STACK_SIZE
	.align		4
.L_15:
        /*0060*/ 	.byte	0x04, 0x12
        /*0062*/ 	.short	(.L_17 - .L_16)
	.align		4
.L_16:
        /*0064*/ 	.word	index@(_Z16compararMatricesPA32_iS0_S0_)
        /*0068*/ 	.word	0x00000000


	//----- nvinfo : EIATTR_MIN_STACK_SIZE
	.align		4
.L_17:
        /*006c*/ 	.byte	0x04, 0x12
        /*006e*/ 	.short	(.L_19 - .L_18)
	.align		4
.L_18:
        /*0070*/ 	.word	index@(_Z25actualizacion_temperaturaPA32_i)
        /*0074*/ 	.word	0x00000000


	//----- nvinfo : EIATTR_MIN_STACK_SIZE
	.align		4
.L_19:
        /*0078*/ 	.byte	0x04, 0x12
        /*007a*/ 	.short	(.L_21 - .L_20)
	.align		4
.L_20:
        /*007c*/ 	.word	index@(_Z16conduccion_calorPA32_iS0_)
        /*0080*/ 	.word	0x00000000


	//----- nvinfo : EIATTR_MIN_STACK_SIZE
	.align		4
.L_21:
        /*0084*/ 	.byte	0x04, 0x12
        /*0086*/ 	.short	(.L_23 - .L_22)
	.align		4
.L_22:
        /*0088*/ 	.word	index@(_Z14matrizDensidadPA32_iS0_)
        /*008c*/ 	.word	0x00000000
.L_23:


//--------------------- .nv.compat                --------------------------
	.section	.nv.compat,"",@"SHT_CUDA_COMPAT_INFO"
	.align	4
        /*0000*/ 	.byte	0x02, 0x09, 0x00, 0x00, 0x02, 0x02, 0x01, 0x00, 0x02, 0x05, 0x05, 0x00, 0x03, 0x07, 0x01, 0x01
        /*0010*/ 	.byte	0x02, 0x03, 0x00, 0x00, 0x02, 0x06, 0x01, 0x00, 0x04, 0x0b, 0x08, 0x00, 0x01, 0x00, 0x00, 0x00
        /*0020*/ 	.byte	0x00, 0x00, 0x00, 0x00


//--------------------- .nv.info._Z16compararMatricesPA32_iS0_S0_ --------------------------
	.section	.nv.info._Z16compararMatricesPA32_iS0_S0_,"",@"SHT_CUDA_INFO"
	.sectionflags	@""
	.align	4


	//----- nvinfo : EIATTR_CUDA_API_VERSION
	.align		4
        /*0000*/ 	.byte	0x04, 0x37
        /*0002*/ 	.short	(.L_25 - .L_24)
.L_24:
        /*0004*/ 	.word	0x00000082


	//----- nvinfo : EIATTR_KPARAM_INFO
	.align		4
.L_25:
        /*0008*/ 	.byte	0x04, 0x17
        /*000a*/ 	.short	(.L_27 - .L_26)
.L_26:
        /*000c*/ 	.word	0x00000000
        /*0010*/ 	.short	0x0002
        /*0012*/ 	.short	0x0010
        /*0014*/ 	.byte	0x00, 0xf5, 0x21, 0x00


	//----- nvinfo : EIATTR_KPARAM_INFO
	.align		4
.L_27:
        /*0018*/ 	.byte	0x04, 0x17
        /*001a*/ 	.short	(.L_29 - .L_28)
.L_28:
        /*001c*/ 	.word	0x00000000
        /*0020*/ 	.short	0x0001
        /*0022*/ 	.short	0x0008
        /*0024*/ 	.byte	0x00, 0xf5, 0x21, 0x00


	//----- nvinfo : EIATTR_KPARAM_INFO
	.align		4
.L_29:
        /*0028*/ 	.byte	0x04, 0x17
        /*002a*/ 	.short	(.L_31 - .L_30)
.L_30:
        /*002c*/ 	.word	0x00000000
        /*0030*/ 	.short	0x0000
        /*0032*/ 	.short	0x0000
        /*0034*/ 	.byte	0x00, 0xf5, 0x21, 0x00


	//----- nvinfo : EIATTR_SPARSE_MMA_MASK
	.align		4
.L_31:
        /*0038*/ 	.byte	0x03, 0x50
        /*003a*/ 	.short	0x0000


	//----- nvinfo : EIATTR_MAXREG_COUNT
	.align		4
        /*003c*/ 	.byte	0x03, 0x1b
        /*003e*/ 	.short	0x00ff


	//----- nvinfo : EIATTR_MERCURY_ISA_VERSION
	.align		4
        /*0040*/ 	.byte	0x03, 0x5f
        /*0042*/ 	.short	0x0101


	//----- nvinfo : EIATTR_VRC_CTA_INIT_COUNT
	.align		4
        /*0044*/ 	.byte	0x02, 0x4a
	.zero		1
	.zero		1


	//----- nvinfo : EIATTR_EXIT_INSTR_OFFSETS
	.align		4
        /*0048*/ 	.byte	0x04, 0x1c
        /*004a*/ 	.short	(.L_33 - .L_32)


	//   ....[0]....
.L_32:
        /*004c*/ 	.word	0x000001a0


	//   ....[1]....
        /*0050*/ 	.word	0x000001c0


	//----- nvinfo : EIATTR_CBANK_PARAM_SIZE
	.align		4
.L_33:
        /*0054*/ 	.byte	0x03, 0x19
        /*0056*/ 	.short	0x0018


	//----- nvinfo : EIATTR_PARAM_CBANK
	.align		4
        /*0058*/ 	.byte	0x04, 0x0a
        /*005a*/ 	.short	(.L_35 - .L_34)
	.align		4
.L_34:
        /*005c*/ 	.word	index@(.nv.constant0._Z16compararMatricesPA32_iS0_S0_)
        /*0060*/ 	.short	0x0380
        /*0062*/ 	.short	0x0018


	//----- nvinfo : EIATTR_SW_WAR
	.align		4
.L_35:
        /*0064*/ 	.byte	0x04, 0x36
        /*0066*/ 	.short	(.L_37 - .L_36)
.L_36:
        /*0068*/ 	.word	0x00000008
.L_37:


//--------------------- .nv.info._Z25actualizacion_temperaturaPA32_i --------------------------
	.section	.nv.info._Z25actualizacion_temperaturaPA32_i,"",@"SHT_CUDA_INFO"
	.sectionflags	@""
	.align	4


	//----- nvinfo : EIATTR_CUDA_API_VERSION
	.align		4
        /*0000*/ 	.byte	0x04, 0x37
        /*0002*/ 	.short	(.L_39 - .L_38)
.L_38:
        /*0004*/ 	.word	0x00000082


	//----- nvinfo : EIATTR_KPARAM_INFO
	.align		4
.L_39:
        /*0008*/ 	.byte	0x04, 0x17
        /*000a*/ 	.short	(.L_41 - .L_40)
.L_40:
        /*000c*/ 	.word	0x00000000
        /*0010*/ 	.short	0x0000
        /*0012*/ 	.short	0x0000
        /*0014*/ 	.byte	0x00, 0xf5, 0x21, 0x00


	//----- nvinfo : EIATTR_SPARSE_MMA_MASK
	.align		4
.L_41:
        /*0018*/ 	.byte	0x03, 0x50
        /*001a*/ 	.short	0x0000


	//----- nvinfo : EIATTR_MAXREG_COUNT
	.align		4
        /*001c*/ 	.byte	0x03, 0x1b
        /*001e*/ 	.short	0x00ff


	//----- nvinfo : EIATTR_MERCURY_ISA_VERSION
	.align		4
        /*0020*/ 	.byte	0x03, 0x5f
        /*0022*/ 	.short	0x0101


	//----- nvinfo : EIATTR_VRC_CTA_INIT_COUNT
	.align		4
        /*0024*/ 	.byte	0x02, 0x4a
	.zero		1
	.zero		1


	//----- nvinfo : EIATTR_EXIT_INSTR_OFFSETS
	.align		4
        /*0028*/ 	.byte	0x04, 0x1c
        /*002a*/ 	.short	(.L_43 - .L_42)


	//   ....[0]....
.L_42:
        /*002c*/ 	.word	0x00000620


	//----- nvinfo : EIATTR_CRS_STACK_SIZE
	.align		4
.L_43:
        /*0030*/ 	.byte	0x04, 0x1e
        /*0032*/ 	.short	(.L_45 - .L_44)
.L_44:
        /*0034*/ 	.word	0x00000000


	//----- nvinfo : EIATTR_CBANK_PARAM_SIZE
	.align		4
.L_45:
        /*0038*/ 	.byte	0x03, 0x19
        /*003a*/ 	.short	0x0008


	//----- nvinfo : EIATTR_PARAM_CBANK
	.align		4
        /*003c*/ 	.byte	0x04, 0x0a
        /*003e*/ 	.short	(.L_47 - .L_46)
	.align		4
.L_46:
        /*0040*/ 	.word	index@(.nv.constant0._Z25actualizacion_temperaturaPA32_i)
        /*0044*/ 	.short	0x0380
        /*0046*/ 	.short	0x0008


	//----- nvinfo : EIATTR_SW_WAR
	.align		4
.L_47:
        /*0048*/ 	.byte	0x04, 0x36
        /*004a*/ 	.short	(.L_49 - .L_48)
.L_48:
        /*004c*/ 	.word	0x00000008
.L_49:


//--------------------- .nv.info._Z16conduccion_calorPA32_iS0_ --------------------------
	.section	.nv.info._Z16conduccion_calorPA32_iS0_,"",@"SHT_CUDA_INFO"
	.sectionflags	@""
	.align	4


	//----- nvinfo : EIATTR_CUDA_API_VERSION
	.align		4
        /*0000*/ 	.byte	0x04, 0x37
        /*0002*/ 	.short	(.L_51 - .L_50)
.L_50:
        /*0004*/ 	.word	0x00000082


	//----- nvinfo : EIATTR_KPARAM_INFO
	.align		4
.L_51:
        /*0008*/ 	.byte	0x04, 0x17
        /*000a*/ 	.short	(.L_53 - .L_52)
.L_52:
        /*000c*/ 	.word	0x00000000
        /*0010*/ 	.short	0x0001
        /*0012*/ 	.short	0x0008
        /*0014*/ 	.byte	0x00, 0xf5, 0x21, 0x00


	//----- nvinfo : EIATTR_KPARAM_INFO
	.align		4
.L_53:
        /*0018*/ 	.byte	0x04, 0x17
        /*001a*/ 	.short	(.L_55 - .L_54)
.L_54:
        /*001c*/ 	.word	0x00000000
        /*0020*/ 	.short	0x0000
        /*0022*/ 	.short	0x0000
        /*0024*/ 	.byte	0x00, 0xf5, 0x21, 0x00


	//----- nvinfo : EIATTR_SPARSE_MMA_MASK
	.align		4
.L_55:
        /*0028*/ 	.byte	0x03, 0x50
        /*002a*/ 	.short	0x0000


	//----- nvinfo : EIATTR_MAXREG_COUNT
	.align		4
        /*002c*/ 	.byte	0x03, 0x1b
        /*002e*/ 	.short	0x00ff


	//----- nvinfo : EIATTR_MERCURY_ISA_VERSION
	.align		4
        /*0030*/ 	.byte	0x03, 0x5f
        /*0032*/ 	.short	0x0101


	//----- nvinfo : EIATTR_VRC_CTA_INIT_COUNT
	.align		4
        /*0034*/ 	.byte	0x02, 0x4a
	.zero		1
	.zero		1


	//----- nvinfo : EIATTR_EXIT_INSTR_OFFSETS
	.align		4
        /*0038*/ 	.byte	0x04, 0x1c
        /*003a*/ 	.short	(.L_57 - .L_56)


	//   ....[0]....
.L_56:
        /*003c*/ 	.word	0x000003f0


	//----- nvinfo : EIATTR_CRS_STACK_SIZE
	.align		4
.L_57:
        /*0040*/ 	.byte	0x04, 0x1e
        /*0042*/ 	.short	(.L_59 - .L_58)
.L_58:
        /*0044*/ 	.word	0x00000000


	//----- nvinfo : EIATTR_CBANK_PARAM_SIZE
	.align		4
.L_59:
        /*0048*/ 	.byte	0x03, 0x19
        /*004a*/ 	.short	0x0010


	//----- nvinfo : EIATTR_PARAM_CBANK
	.align		4
        /*004c*/ 	.byte	0x04, 0x0a
        /*004e*/ 	.short	(.L_61 - .L_60)
	.align		4
.L_60:
        /*0050*/ 	.word	index@(.nv.constant0._Z16conduccion_calorPA32_iS0_)
        /*0054*/ 	.short	0x0380
        /*0056*/ 	.short	0x0010


	//----- nvinfo : EIATTR_SW_WAR
	.align		4
.L_61:
        /*0058*/ 	.byte	0x04, 0x36
        /*005a*/ 	.short	(.L_63 - .L_62)
.L_62:
        /*005c*/ 	.word	0x00000008
.L_63:


//--------------------- .nv.info._Z14matrizDensidadPA32_iS0_ --------------------------
	.section	.nv.info._Z14matrizDensidadPA32_iS0_,"",@"SHT_CUDA_INFO"
	.sectionflags	@""
	.align	4


	//----- nvinfo : EIATTR_CUDA_API_VERSION
	.align		4
        /*0000*/ 	.byte	0x04, 0x37
        /*0002*/ 	.short	(.L_65 - .L_64)
.L_64:
        /*0004*/ 	.word	0x00000082


	//----- nvinfo : EIATTR_KPARAM_INFO
	.align		4
.L_65:
        /*0008*/ 	.byte	0x04, 0x17
        /*000a*/ 	.short	(.L_67 - .L_66)
.L_66:
        /*000c*/ 	.word	0x00000000
        /*0010*/ 	.short	0x0001
        /*0012*/ 	.short	0x0008
        /*0014*/ 	.byte	0x00, 0xf5, 0x21, 0x00


	//----- nvinfo : EIATTR_KPARAM_INFO
	.align		4
.L_67:
        /*0018*/ 	.byte	0x04, 0x17
        /*001a*/ 	.short	(.L_69 - .L_68)
.L_68:
        /*001c*/ 	.word	0x00000000
        /*0020*/ 	.short	0x0000
        /*0022*/ 	.short	0x0000
        /*0024*/ 	.byte	0x00, 0xf5, 0x21, 0x00


	//----- nvinfo : EIATTR_SPARSE_MMA_MASK
	.align		4
.L_69:
        /*0028*/ 	.byte	0x03, 0x50
        /*002a*/ 	.short	0x0000


	//----- nvinfo : EIATTR_MAXREG_COUNT
	.align		4
        /*002c*/ 	.byte	0x03, 0x1b
        /*002e*/ 	.short	0x00ff


	//----- nvinfo : EIATTR_MERCURY_ISA_VERSION
	.align		4
        /*0030*/ 	.byte	0x03, 0x5f
        /*0032*/ 	.short	0x0101


	//----- nvinfo : EIATTR_VRC_CTA_INIT_COUNT
	.align		4
        /*0034*/ 	.byte	0x02, 0x4a
	.zero		1
	.zero		1


	//----- nvinfo : EIATTR_EXIT_INSTR_OFFSETS
	.align		4
        /*0038*/ 	.byte	0x04, 0x1c
        /*003a*/ 	.short	(.L_71 - .L_70)


	//   ....[0]....
.L_70:
        /*003c*/ 	.word	0x00000140


	//   ....[1]....
        /*0040*/ 	.word	0x000001c0


	//   ....[2]....
        /*0044*/ 	.word	0x000001f0


	//   ....[3]....
        /*0048*/ 	.word	0x00000250


	//----- nvinfo : EIATTR_CBANK_PARAM_SIZE
	.align		4
.L_71:
        /*004c*/ 	.byte	0x03, 0x19
        /*004e*/ 	.short	0x0010


	//----- nvinfo : EIATTR_PARAM_CBANK
	.align		4
        /*0050*/ 	.byte	0x04, 0x0a
        /*0052*/ 	.short	(.L_73 - .L_72)
	.align		4
.L_72:
        /*0054*/ 	.word	index@(.nv.constant0._Z14matrizDensidadPA32_iS0_)
        /*0058*/ 	.short	0x0380
        /*005a*/ 	.short	0x0010


	//----- nvinfo : EIATTR_SW_WAR
	.align		4
.L_73:
        /*005c*/ 	.byte	0x04, 0x36
        /*005e*/ 	.short	(.L_75 - .L_74)
.L_74:
        /*0060*/ 	.word	0x00000008
.L_75:


//--------------------- .nv.callgraph             --------------------------
	.section	.nv.callgraph,"",@"SHT_CUDA_CALLGRAPH"
	.align	4
	.sectionentsize	8
	.align		4
        /*0000*/ 	.word	0x00000000
	.align		4
        /*0004*/ 	.word	0xffffffff
	.align		4
        /*0008*/ 	.word	0x00000000
	.align		4
        /*000c*/ 	.word	0xfffffffe
	.align		4
        /*0010*/ 	.word	0x00000000
	.align		4
        /*0014*/ 	.word	0xfffffffd
	.align		4
        /*0018*/ 	.word	0x00000000
	.align		4
        /*001c*/ 	.word	0xfffffffc


//--------------------- .text._Z16compararMatricesPA32_iS0_S0_ --------------------------
	.section	.text._Z16compararMatricesPA32_iS0_S0_,"ax",@progbits
	.align	128
        .global         _Z16compararMatricesPA32_iS0_S0_
        .type           _Z16compararMatricesPA32_iS0_S0_,@function
        .size           _Z16compararMatricesPA32_iS0_S0_,(.L_x_24 - _Z16compararMatricesPA32_iS0_S0_)
        .other          _Z16compararMatricesPA32_iS0_S0_,@"STO_CUDA_ENTRY STV_DEFAULT"
_Z16compararMatricesPA32_iS0_S0_:
.text._Z16compararMatricesPA32_iS0_S0_:
[----:B------:R-:W-:Y:S01]  /*0000*/  LDC R1, c[0x0][0x37c] ;  /* 0x0000df00ff017b82 */ /* 0x000fe20000000800 */
[----:B------:R-:W0:Y:S07]  /*0010*/  S2R R9, SR_CTAID.X ;  /* 0x0000000000097919 */ /* 0x000e2e0000002500 */
[----:B------:R-:W1:Y:S01]  /*0020*/  LDC.64 R2, c[0x0][0x390] ;  /* 0x0000e400ff027b82 */ /* 0x000e620000000a00 */
[----:B------:R-:W0:Y:S01]  /*0030*/  LDCU UR6, c[0x0][0x360] ;  /* 0x00006c00ff0677ac */ /* 0x000e220008000800 */
[----:B------:R-:W0:Y:S01]  /*0040*/  S2R R0, SR_TID.X ;  /* 0x0000000000007919 */ /* 0x000e220000002100 */
[----:B------:R-:W2:Y:S01]  /*0050*/  LDCU UR7, c[0x0][0x364] ;  /* 0x00006c80ff0777ac */ /* 0x000ea20008000800 */
[----:B------:R-:W2:Y:S04]  /*0060*/  S2R R11, SR_CTAID.Y ;  /* 0x00000000000b7919 */ /* 0x000ea80000002600 */
[----:B------:R-:W3:Y:S01]  /*0070*/  LDC.64 R4, c[0x0][0x380] ;  /* 0x0000e000ff047b82 */ /* 0x000ee20000000a00 */
[----:B------:R-:W4:Y:S01]  /*0080*/  LDCU.64 UR4, c[0x0][0x358] ;  /* 0x00006b00ff0477ac */ /* 0x000f220008000a00 */
[----:B------:R-:W2:Y:S01]  /*0090*/  S2R R6, SR_TID.Y ;  /* 0x0000000000067919 */ /* 0x000ea20000002200 */
[----:B0-----:R-:W-:-:S04]  /*00a0*/  IMAD R9, R9, UR6, R0 ;  /* 0x0000000609097c24 */ /* 0x001fc8000f8e0200 */
[----:B-1----:R-:W-:-:S04]  /*00b0*/  IMAD.WIDE R2, R9, 0x80, R2 ;  /* 0x0000008009027825 */ /* 0x002fc800078e0202 */
[----:B---3--:R-:W-:-:S04]  /*00c0*/  IMAD.WIDE R4, R9, 0x80, R4 ;  /* 0x0000008009047825 */ /* 0x008fc800078e0204 */
[----:B--2---:R-:W-:Y:S02]  /*00d0*/  IMAD R11, R11, UR7, R6 ;  /* 0x000000070b0b7c24 */ /* 0x004fe4000f8e0206 */
[----:B------:R-:W0:Y:S02]  /*00e0*/  LDC.64 R6, c[0x0][0x388] ;  /* 0x0000e200ff067b82 */ /* 0x000e240000000a00 */
[----:B------:R-:W-:-:S04]  /*00f0*/  IMAD.WIDE.U32 R2, R11, 0x4, R2 ;  /* 0x000000040b027825 */ /* 0x000fc800078e0002 */
[----:B------:R-:W-:Y:S01]  /*0100*/  IMAD.WIDE.U32 R4, R11, 0x4, R4 ;  /* 0x000000040b047825 */ /* 0x000fe200078e0004 */
[----:B----4-:R-:W2:Y:S04]  /*0110*/  LDG.E R13, desc[UR4][R2.64] ;  /* 0x00000004020d7981 */ /* 0x010ea8000c1e1900 */
[----:B------:R-:W2:Y:S01]  /*0120*/  LDG.E R0, desc[UR4][R4.64] ;  /* 0x0000000404007981 */ /* 0x000ea2000c1e1900 */
[----:B0-----:R-:W-:-:S04]  /*0130*/  IMAD.WIDE R6, R9, 0x80, R6 ;  /* 0x0000008009067825 */ /* 0x001fc800078e0206 */
[----:B------:R-:W-:Y:S01]  /*0140*/  IMAD.WIDE.U32 R6, R11, 0x4, R6 ;  /* 0x000000040b067825 */ /* 0x000fe200078e0006 */
[----:B--2---:R-:W-:-:S13]  /*0150*/  ISETP.GT.AND P0, PT, R13, R0, PT ;  /* 0x000000000d00720c */ /* 0x004fda0003f04270 */
[----:B------:R0:W-:Y:S04]  /*0160*/  @P0 STG.E desc[UR4][R4.64], R13 ;  /* 0x0000000d04000986 */ /* 0x0001e8000c101904 */
[----:B------:R-:W2:Y:S04]  /*0170*/  LDG.E R0, desc[UR4][R6.64] ;  /* 0x0000000406007981 */ /* 0x000ea8000c1e1900 */
[----:B0-----:R-:W2:Y:S02]  /*0180*/  @P0 LDG.E R13, desc[UR4][R2.64] ;  /* 0x00000004020d0981 */ /* 0x001ea4000c1e1900 */
[----:B--2---:R-:W-:-:S13]  /*0190*/  ISETP.GE.AND P0, PT, R13, R0, PT ;  /* 0x000000000d00720c */ /* 0x004fda0003f06270 */
[----:B------:R-:W-:Y:S05]  /*01a0*/  @P0 EXIT ;  /* 0x000000000000094d */ /* 0x000fea0003800000 */
[----:B------:R-:W-:Y:S01]  /*01b0*/  STG.E desc[UR4][R6.64], R13 ;  /* 0x0000000d06007986 */ /* 0x000fe2000c101904 */
[----:B------:R-:W-:Y:S05]  /*01c0*/  EXIT ;  /* 0x000000000000794d */ /* 0x000fea0003800000 */
.L_x_0:
[----:B------:R-:W-:-:S00]  /*01d0*/  BRA `(.L_x_0) ;  /* 0xfffffffc00fc7947 */ /* 0x000fc0000383ffff */
[----:B------:R-:W-:-:S00]  /*01e0*/  NOP ;  /* 0x0000000000007918 */ /* 0x000fc00000000000 */
        /* <DEDUP_REMOVED lines=9> */
.L_x_24:


//--------------------- .text._Z25actualizacion_temperaturaPA32_i --------------------------
	.section	.text._Z25actualizacion_temperaturaPA32_i,"ax",@progbits
	.align	128
        .global         _Z25actualizacion_temperaturaPA32_i
        .type           _Z25actualizacion_temperaturaPA32_i,@function
        .size           _Z25actualizacion_temperaturaPA32_i,(.L_x_25 - _Z25actualizacion_temperaturaPA32_i)
        .other          _Z25actualizacion_temperaturaPA32_i,@"STO_CUDA_ENTRY STV_DEFAULT"
_Z25actualizacion_temperaturaPA32_i:
.text._Z25actualizacion_temperaturaPA32_i:
[----:B------:R-:W-:Y:S01]  /*0000*/  LDC R1, c[0x0][0x37c] ;  /* 0x0000df00ff017b82 */ /* 0x000fe20000000800 */
[----:B------:R-:W0:Y:S07]  /*0010*/  S2R R0, SR_TID.X ;  /* 0x0000000000007919 */ /* 0x000e2e0000002100 */
[----:B------:R-:W0:Y:S01]  /*0020*/  S2UR UR4, SR_CTAID.X ;  /* 0x00000000000479c3 */ /* 0x000e220000002500 */
[----:B------:R-:W-:Y:S04]  /*0030*/  BSSY.RECONVERGENT B0, `(.L_x_1) ;  /* 0x0000043000007945 */ /* 0x000fe80003800200 */
[----:B------:R-:W-:Y:S01]  /*0040*/  BSSY.RELIABLE B1, `(.L_x_2) ;  /* 0x000003e000017945 */ /* 0x000fe20003800100 */
[----:B------:R-:W1:Y:S01]  /*0050*/  S2R R2, SR_TID.Y ;  /* 0x0000000000027919 */ /* 0x000e620000002200 */
[----:B------:R-:W-:Y:S01]  /*0060*/  IMAD.MOV.U32 R10, RZ, RZ, RZ ;  /* 0x000000ffff0a7224 */ /* 0x000fe200078e00ff */
[----:B------:R-:W0:Y:S08]  /*0070*/  LDC R11, c[0x0][0x360] ;  /* 0x0000d800ff0b7b82 */ /* 0x000e300000000800 */
[----:B------:R-:W1:Y:S08]  /*0080*/  S2UR UR6, SR_CTAID.Y ;  /* 0x00000000000679c3 */ /* 0x000e700000002600 */
[----:B------:R-:W1:Y:S08]  /*0090*/  LDC R13, c[0x0][0x364] ;  /* 0x0000d900ff0d7b82 */ /* 0x000e700000000800 */
[----:B------:R-:W2:Y:S01]  /*00a0*/  LDC.64 R6, c[0x0][0x380] ;  /* 0x0000e000ff067b82 */ /* 0x000ea20000000a00 */
[----:B0-----:R-:W-:Y:S01]  /*00b0*/  IMAD R11, R11, UR4, R0 ;  /* 0x000000040b0b7c24 */ /* 0x001fe2000f8e0200 */
[----:B------:R-:W0:Y:S01]  /*00c0*/  LDCU.64 UR4, c[0x0][0x358] ;  /* 0x00006b00ff0477ac */ /* 0x000e220008000a00 */
[----:B------:R-:W-:-:S03]  /*00d0*/  HFMA2 R0, -RZ, RZ, 0, 0 ;  /* 0x00000000ff007431 */ /* 0x000fc600000001ff */
[----:B------:R-:W-:Y:S01]  /*00e0*/  ISETP.GE.AND P0, PT, R11, 0x2, PT ;  /* 0x000000020b00780c */ /* 0x000fe20003f06270 */
[----:B-1----:R-:W-:-:S04]  /*00f0*/  IMAD R13, R13, UR6, R2 ;  /* 0x000000060d0d7c24 */ /* 0x002fc8000f8e0202 */
[----:B------:R-:W-:Y:S02]  /*0100*/  VIADD R15, R13, 0xffffffff ;  /* 0xffffffff0d0f7836 */ /* 0x000fe40000000000 */
[----:B--2---:R-:W-:-:S04]  /*0110*/  IMAD.WIDE R4, R11, 0x80, R6 ;  /* 0x000000800b047825 */ /* 0x004fc800078e0206 */
[----:B------:R-:W-:-:S04]  /*0120*/  IMAD.WIDE.U32 R2, R13, 0x4, R4 ;  /* 0x000000040d027825 */ /* 0x000fc800078e0004 */
[----:B------:R-:W-:Y:S01]  /*0130*/  IMAD.WIDE.U32 R4, R15, 0x4, R4 ;  /* 0x000000040f047825 */ /* 0x000fe200078e0004 */
[----:B0-----:R-:W-:Y:S06]  /*0140*/  @!P0 BRA `(.L_x_3) ;  /* 0x00000000005c8947 */ /* 0x001fec0003800000 */
[----:B------:R-:W-:-:S04]  /*0150*/  VIADD R9, R11, 0xffffffff ;  /* 0xffffffff0b097836 */ /* 0x000fc80000000000 */
[----:B------:R-:W-:-:S04]  /*0160*/  IMAD.WIDE.U32 R6, R9, 0x80, R6 ;  /* 0x0000008009067825 */ /* 0x000fc800078e0006 */
[----:B------:R-:W-:-:S05]  /*0170*/  IMAD.WIDE.U32 R8, R13, 0x4, R6 ;  /* 0x000000040d087825 */ /* 0x000fca00078e0006 */
[----:B------:R0:W5:Y:S01]  /*0180*/  LDG.E R0, desc[UR4][R8.64] ;  /* 0x0000000408007981 */ /* 0x000162000c1e1900 */
[----:B------:R-:W-:Y:S01]  /*0190*/  ISETP.GE.U32.AND P0, PT, R13, 0x2, PT ;  /* 0x000000020d00780c */ /* 0x000fe20003f06070 */
[----:B------:R-:W-:Y:S04]  /*01a0*/  BSSY.RECONVERGENT B2, `(.L_x_4) ;  /* 0x000000f000027945 */ /* 0x000fe80003800200 */
[----:B------:R-:W-:Y:S01]  /*01b0*/  BSSY.RELIABLE B3, `(.L_x_5) ;  /* 0x000000b000037945 */ /* 0x000fe20003800100 */
[----:B------:R-:W-:-:S07]  /*01c0*/  MOV R10, 0x2 ;  /* 0x00000002000a7802 */ /* 0x000fce0000000f00 */
[----:B0-----:R-:W-:Y:S05]  /*01d0*/  @!P0 BRA `(.L_x_6) ;  /* 0x0000000000208947 */ /* 0x001fea0003800000 */
[----:B------:R-:W-:-:S06]  /*01e0*/  IMAD.WIDE.U32 R6, R15, 0x4, R6 ;  /* 0x000000040f067825 */ /* 0x000fcc00078e0006 */
[----:B------:R-:W2:Y:S01]  /*01f0*/  LDG.E R7, desc[UR4][R6.64] ;  /* 0x0000000406077981 */ /* 0x000ea2000c1e1900 */
[----:B------:R-:W-:Y:S01]  /*0200*/  ISETP.GT.U32.AND P1, PT, R13, 0x1e, PT ;  /* 0x0000001e0d00780c */ /* 0x000fe20003f24070 */
[----:B------:R-:W-:-:S12]  /*0210*/  IMAD.MOV.U32 R10, RZ, RZ, 0x2 ;  /* 0x00000002ff0a7424 */ /* 0x000fd800078e00ff */
[----:B------:R-:W-:Y:S05]  /*0220*/  @P1 BREAK.RELIABLE B3 ;  /* 0x0000000000031942 */ /* 0x000fea0003800100 */
[----:B--2--5:R-:W-:Y:S01]  /*0230*/  IADD3 R0, PT, PT, R0, R7, RZ ;  /* 0x0000000700007210 */ /* 0x024fe20007ffe0ff */
[----:B------:R-:W-:Y:S06]  /*0240*/  @P1 BRA `(.L_x_7) ;  /* 0x0000000000101947 */ /* 0x000fec0003800000 */
[----:B------:R-:W-:-:S07]  /*0250*/  IMAD.MOV.U32 R10, RZ, RZ, 0x3 ;  /* 0x00000003ff0a7424 */ /* 0x000fce00078e00ff */
.L_x_6:
[----:B------:R-:W-:Y:S05]  /*0260*/  BSYNC.RELIABLE B3 ;  /* 0x0000000000037941 */ /* 0x000fea0003800100 */
.L_x_5:
[----:B------:R-:W2:Y:S02]  /*0270*/  LDG.E R9, desc[UR4][R8.64+-0x4] ;  /* 0xfffffc0408097981 */ /* 0x000ea4000c1e1900 */
[----:B--2--5:R-:W-:-:S07]  /*0280*/  IADD3 R0, PT, PT, R9, R0, RZ ;  /* 0x0000000009007210 */ /* 0x024fce0007ffe0ff */
.L_x_7:
[----:B------:R-:W-:Y:S05]  /*0290*/  BSYNC.RECONVERGENT B2 ;  /* 0x0000000000027941 */ /* 0x000fea0003800200 */
.L_x_4:
[----:B------:R-:W-:-:S13]  /*02a0*/  ISETP.GT.U32.AND P1, PT, R11, 0x1e, PT ;  /* 0x0000001e0b00780c */ /* 0x000fda0003f24070 */
[----:B------:R-:W-:Y:S05]  /*02b0*/  @P1 BRA `(.L_x_8) ;  /* 0x0000000000381947 */ /* 0x000fea0003800000 */
.L_x_3:
[----:B------:R-:W2:Y:S01]  /*02c0*/  LDG.E R9, desc[UR4][R2.64+0x80] ;  /* 0x0000800402097981 */ /* 0x000ea2000c1e1900 */
[----:B------:R-:W-:Y:S01]  /*02d0*/  ISETP.GT.U32.AND P0, PT, R13, 0x1e, PT ;  /* 0x0000001e0d00780c */ /* 0x000fe20003f04070 */
[----:B------:R-:W-:Y:S01]  /*02e0*/  VIADD R7, R10, 0x1 ;  /* 0x000000010a077836 */ /* 0x000fe20000000000 */
[----:B--2---:R-:W-:-:S11]  /*02f0*/  IADD3 R0, PT, PT, R9, R0, RZ ;  /* 0x0000000009007210 */ /* 0x004fd60007ffe0ff */
[----:B------:R-:W-:Y:S05]  /*0300*/  @P0 BRA `(.L_x_9) ;  /* 0x0000000000140947 */ /* 0x000fea0003800000 */
[----:B------:R-:W2:Y:S01]  /*0310*/  LDG.E R9, desc[UR4][R2.64+0x84] ;  /* 0x0000840402097981 */ /* 0x000ea2000c1e1900 */
[----:B------:R-:W-:Y:S01]  /*0320*/  ISETP.GE.U32.AND P0, PT, R13, 0x2, PT ;  /* 0x000000020d00780c */ /* 0x000fe20003f06070 */
[----:B------:R-:W-:Y:S01]  /*0330*/  VIADD R7, R10, 0x2 ;  /* 0x000000020a077836 */ /* 0x000fe20000000000 */
[----:B--2---:R-:W-:-:S11]  /*0340*/  IADD3 R0, PT, PT, R0, R9, RZ ;  /* 0x0000000900007210 */ /* 0x004fd60007ffe0ff */
[----:B------:R-:W-:Y:S05]  /*0350*/  @!P0 BRA `(.L_x_10) ;  /* 0x0000000000308947 */ /* 0x000fea0003800000 */
.L_x_9:
[----:B------:R-:W2:Y:S01]  /*0360*/  LDG.E R9, desc[UR4][R4.64+0x80] ;  /* 0x0000800404097981 */ /* 0x000ea2000c1e1900 */
[----:B------:R-:W-:Y:S01]  /*0370*/  VIADD R10, R7, 0x1 ;  /* 0x00000001070a7836 */ /* 0x000fe20000000000 */
[----:B--2---:R-:W-:Y:S01]  /*0380*/  IADD3 R0, PT, PT, R9, R0, RZ ;  /* 0x0000000009007210 */ /* 0x004fe20007ffe0ff */
[----:B------:R-:W-:Y:S06]  /*0390*/  BRA `(.L_x_11) ;  /* 0x0000000000087947 */ /* 0x000fec0003800000 */
.L_x_8:
[----:B------:R-:W-:Y:S01]  /*03a0*/  IMAD.MOV.U32 R7, RZ, RZ, R10 ;  /* 0x000000ffff077224 */ /* 0x000fe200078e000a */
[----:B------:R-:W-:Y:S06]  /*03b0*/  @!P0 BRA `(.L_x_10) ;  /* 0x0000000000188947 */ /* 0x000fec0003800000 */
.L_x_11:
[----:B------:R-:W2:Y:S01]  /*03c0*/  LDG.E R5, desc[UR4][R4.64] ;  /* 0x0000000404057981 */ /* 0x000ea2000c1e1900 */
[----:B------:R-:W-:Y:S02]  /*03d0*/  ISETP.GT.U32.AND P0, PT, R13, 0x1e, PT ;  /* 0x0000001e0d00780c */ /* 0x000fe40003f04070 */
[----:B------:R-:W-:-:S11]  /*03e0*/  IADD3 R7, PT, PT, R10, 0x1, RZ ;  /* 0x000000010a077810 */ /* 0x000fd60007ffe0ff */
[----:B------:R-:W-:Y:S05]  /*03f0*/  @P0 BREAK.RELIABLE B1 ;  /* 0x0000000000010942 */ /* 0x000fea0003800100 */
[----:B--2---:R-:W-:Y:S01]  /*0400*/  IMAD.IADD R0, R5, 0x1, R0 ;  /* 0x0000000105007824 */ /* 0x004fe200078e0200 */
[----:B------:R-:W-:Y:S06]  /*0410*/  @P0 BRA `(.L_x_12) ;  /* 0x0000000000100947 */ /* 0x000fec0003800000 */
.L_x_10:
[----:B------:R-:W-:Y:S05]  /*0420*/  BSYNC.RELIABLE B1 ;  /* 0x0000000000017941 */ /* 0x000fea0003800100 */
.L_x_2:
[----:B------:R-:W2:Y:S01]  /*0430*/  LDG.E R5, desc[UR4][R2.64+0x4] ;  /* 0x0000040402057981 */ /* 0x000ea2000c1e1900 */
[----:B------:R-:W-:Y:S01]  /*0440*/  IADD3 R7, PT, PT, R7, 0x1, RZ ;  /* 0x0000000107077810 */ /* 0x000fe20007ffe0ff */
[----:B--2---:R-:W-:-:S07]  /*0450*/  IMAD.IADD R0, R5, 0x1, R0 ;  /* 0x0000000105007824 */ /* 0x004fce00078e0200 */
.L_x_12:
[----:B------:R-:W-:Y:S05]  /*0460*/  BSYNC.RECONVERGENT B0 ;  /* 0x0000000000007941 */ /* 0x000fea0003800200 */
.L_x_1:
[----:B------:R-:W-:Y:S05]  /*0470*/  WARPSYNC.ALL ;  /* 0x0000000000007948 */ /* 0x000fea0003800000 */
[-C--:B------:R-:W-:Y:S02]  /*0480*/  IABS R9, R7.reuse ;  /* 0x0000000700097213 */ /* 0x080fe40000000000 */
[----:B------:R-:W-:Y:S02]  /*0490*/  IABS R10, R0 ;  /* 0x00000000000a7213 */ /* 0x000fe40000000000 */
[----:B------:R-:W0:Y:S01]  /*04a0*/  I2F.RP R6, R9 ;  /* 0x0000000900067306 */ /* 0x000e220000209400 */
[----:B------:R-:W-:-:S02]  /*04b0*/  IABS R12, R7 ;  /* 0x00000007000c7213 */ /* 0x000fc40000000000 */
[----:B------:R-:W-:-:S04]  /*04c0*/  LOP3.LUT R0, R0, R7, RZ, 0x3c, !PT ;  /* 0x0000000700007212 */ /* 0x000fc800078e3cff */
[----:B------:R-:W-:Y:S01]  /*04d0*/  ISETP.GE.AND P1, PT, R0, RZ, PT ;  /* 0x000000ff0000720c */ /* 0x000fe20003f26270 */
[----:B0-----:R-:W0:Y:S02]  /*04e0*/  MUFU.RCP R6, R6 ;  /* 0x0000000600067308 */ /* 0x001e240000001000 */
[----:B0-----:R-:W-:Y:S02]  /*04f0*/  IADD3 R4, PT, PT, R6, 0xffffffe, RZ ;  /* 0x0ffffffe06047810 */ /* 0x001fe40007ffe0ff */
[----:B------:R-:W-:-:S04]  /*0500*/  IADD3 R6, PT, PT, RZ, -R12, RZ ;  /* 0x8000000cff067210 */ /* 0x000fc80007ffe0ff */
[----:B------:R0:W1:Y:S02]  /*0510*/  F2I.FTZ.U32.TRUNC.NTZ R5, R4 ;  /* 0x0000000400057305 */ /* 0x000064000021f000 */
[----:B0-----:R-:W-:Y:S02]  /*0520*/  IMAD.MOV.U32 R4, RZ, RZ, RZ ;  /* 0x000000ffff047224 */ /* 0x001fe400078e00ff */
[----:B-1----:R-:W-:-:S04]  /*0530*/  IMAD.MOV R8, RZ, RZ, -R5 ;  /* 0x000000ffff087224 */ /* 0x002fc800078e0a05 */
[----:B------:R-:W-:Y:S01]  /*0540*/  IMAD R11, R8, R9, RZ ;  /* 0x00000009080b7224 */ /* 0x000fe200078e02ff */
[----:B------:R-:W-:-:S03]  /*0550*/  MOV R8, R10 ;  /* 0x0000000a00087202 */ /* 0x000fc60000000f00 */
[----:B------:R-:W-:-:S06]  /*0560*/  IMAD.HI.U32 R5, R5, R11, R4 ;  /* 0x0000000b05057227 */ /* 0x000fcc00078e0004 */
[----:B------:R-:W-:-:S04]  /*0570*/  IMAD.HI.U32 R5, R5, R8, RZ ;  /* 0x0000000805057227 */ /* 0x000fc800078e00ff */
[----:B------:R-:W-:-:S05]  /*0580*/  IMAD R4, R5, R6, R8 ;  /* 0x0000000605047224 */ /* 0x000fca00078e0208 */
[----:B------:R-:W-:-:S13]  /*0590*/  ISETP.GT.U32.AND P2, PT, R9, R4, PT ;  /* 0x000000040900720c */ /* 0x000fda0003f44070 */
[----:B------:R-:W-:Y:S01]  /*05a0*/  @!P2 IMAD.IADD R4, R4, 0x1, -R9 ;  /* 0x000000010404a824 */ /* 0x000fe200078e0a09 */
[----:B------:R-:W-:Y:S02]  /*05b0*/  @!P2 IADD3 R5, PT, PT, R5, 0x1, RZ ;  /* 0x000000010505a810 */ /* 0x000fe40007ffe0ff */
[----:B------:R-:W-:Y:S02]  /*05c0*/  ISETP.NE.AND P2, PT, R7, RZ, PT ;  /* 0x000000ff0700720c */ /* 0x000fe40003f45270 */
[----:B------:R-:W-:-:S13]  /*05d0*/  ISETP.GE.U32.AND P0, PT, R4, R9, PT ;  /* 0x000000090400720c */ /* 0x000fda0003f06070 */
[----:B------:R-:W-:-:S05]  /*05e0*/  @P0 VIADD R5, R5, 0x1 ;  /* 0x0000000105050836 */ /* 0x000fca0000000000 */
[----:B------:R-:W-:Y:S02]  /*05f0*/  @!P1 IADD3 R5, PT, PT, -R5, RZ, RZ ;  /* 0x000000ff05059210 */ /* 0x000fe40007ffe1ff */
[----:B------:R-:W-:-:S05]  /*0600*/  @!P2 LOP3.LUT R5, RZ, R7, RZ, 0x33, !PT ;  /* 0x00000007ff05a212 */ /* 0x000fca00078e33ff */
[----:B------:R-:W-:Y:S01]  /*0610*/  STG.E desc[UR4][R2.64], R5 ;  /* 0x0000000502007986 */ /* 0x000fe2000c101904 */
[----:B------:R-:W-:Y:S05]  /*0620*/  EXIT ;  /* 0x000000000000794d */ /* 0x000fea0003800000 */
.L_x_13:
        /* <DEDUP_REMOVED lines=13> */
.L_x_25:


//--------------------- .text._Z16conduccion_calorPA32_iS0_ --------------------------
	.section	.text._Z16conduccion_calorPA32_iS0_,"ax",@progbits
	.align	128
        .global         _Z16conduccion_calorPA32_iS0_
        .type           _Z16conduccion_calorPA32_iS0_,@function
        .size           _Z16conduccion_calorPA32_iS0_,(.L_x_26 - _Z16conduccion_calorPA32_iS0_)
        .other          _Z16conduccion_calorPA32_iS0_,@"STO_CUDA_ENTRY STV_DEFAULT"
_Z16conduccion_calorPA32_iS0_:
.text._Z16conduccion_calorPA32_iS0_:
[----:B------:R-:W-:Y:S01]  /*0000*/  LDC R1, c[0x0][0x37c] ;  /* 0x0000df00ff017b82 */ /* 0x000fe20000000800 */
[----:B------:R-:W0:Y:S07]  /*0010*/  S2R R3, SR_TID.X ;  /* 0x0000000000037919 */ /* 0x000e2e0000002100 */
[----:B------:R-:W0:Y:S01]  /*0020*/  S2UR UR4, SR_CTAID.X ;  /* 0x00000000000479c3 */ /* 0x000e220000002500 */
[----:B------:R-:W-:Y:S04]  /*0030*/  BSSY.RECONVERGENT B1, `(.L_x_14) ;  /* 0x000001b000017945 */ /* 0x000fe80003800200 */
[----:B------:R-:W-:Y:S01]  /*0040*/  BSSY.RELIABLE B0, `(.L_x_15) ;  /* 0x0000016000007945 */ /* 0x000fe20003800100 */
[----:B------:R-:W1:Y:S01]  /*0050*/  S2R R5, SR_TID.Y ;  /* 0x0000000000057919 */ /* 0x000e620000002200 */
[----:B------:R-:W-:Y:S01]  /*0060*/  CS2R R6, SRZ ;  /* 0x0000000000067805 */ /* 0x000fe2000001ff00 */
[----:B------:R-:W0:Y:S08]  /*0070*/  LDC R2, c[0x0][0x360] ;  /* 0x0000d800ff027b82 */ /* 0x000e300000000800 */
[----:B------:R-:W2:Y:S08]  /*0080*/  LDC.64 R10, c[0x0][0x388] ;  /* 0x0000e200ff0a7b82 */ /* 0x000eb00000000a00 */
[----:B------:R-:W1:Y:S08]  /*0090*/  S2UR UR6, SR_CTAID.Y ;  /* 0x00000000000679c3 */ /* 0x000e700000002600 */
[----:B------:R-:W1:Y:S01]  /*00a0*/  LDC R0, c[0x0][0x364] ;  /* 0x0000d900ff007b82 */ /* 0x000e620000000800 */
[----:B0-----:R-:W-:Y:S01]  /*00b0*/  IMAD R2, R2, UR4, R3 ;  /* 0x0000000402027c24 */ /* 0x001fe2000f8e0203 */
[----:B------:R-:W0:Y:S04]  /*00c0*/  LDCU.64 UR4, c[0x0][0x358] ;  /* 0x00006b00ff0477ac */ /* 0x000e280008000a00 */
[C---:B------:R-:W-:Y:S01]  /*00d0*/  ISETP.GE.AND P0, PT, R2.reuse, 0x2, PT ;  /* 0x000000020200780c */ /* 0x040fe20003f06270 */
[----:B--2---:R-:W-:-:S04]  /*00e0*/  IMAD.WIDE R8, R2, 0x80, R10 ;  /* 0x0000008002087825 */ /* 0x004fc800078e020a */
[----:B-1----:R-:W-:-:S04]  /*00f0*/  IMAD R0, R0, UR6, R5 ;  /* 0x0000000600007c24 */ /* 0x002fc8000f8e0205 */
[----:B------:R-:W-:-:S04]  /*0100*/  IMAD.WIDE.U32 R4, R0, 0x4, R8 ;  /* 0x0000000400047825 */ /* 0x000fc800078e0008 */
[----:B0-----:R-:W-:Y:S05]  /*0110*/  @!P0 BRA `(.L_x_16) ;  /* 0x0000000000208947 */ /* 0x001fea0003800000 */
[----:B------:R-:W-:-:S05]  /*0120*/  IADD3 R7, PT, PT, R2, -0x1, RZ ;  /* 0xffffffff02077810 */ /* 0x000fca0007ffe0ff */
[----:B------:R-:W-:-:S04]  /*0130*/  IMAD.WIDE.U32 R6, R7, 0x80, R10 ;  /* 0x0000008007067825 */ /* 0x000fc800078e000a */
[----:B------:R-:W-:-:S06]  /*0140*/  IMAD.WIDE.U32 R10, R0, 0x4, R6 ;  /* 0x00000004000a7825 */ /* 0x000fcc00078e0006 */
[----:B------:R-:W2:Y:S01]  /*0150*/  LDG.E R10, desc[UR4][R10.64] ;  /* 0x000000040a0a7981 */ /* 0x000ea2000c1e1900 */
[----:B------:R-:W-:-:S13]  /*0160*/  ISETP.GT.U32.AND P0, PT, R2, 0x1e, PT ;  /* 0x0000001e0200780c */ /* 0x000fda0003f04070 */
[----:B------:R-:W-:Y:S05]  /*0170*/  @P0 BREAK.RELIABLE B0 ;  /* 0x0000000000000942 */ /* 0x000fea0003800100 */
[----:B--2---:R0:W1:Y:S01]  /*0180*/  I2F.F64 R6, R10 ;  /* 0x0000000a00067312 */ /* 0x0040620000201c00 */
[----:B------:R-:W-:Y:S05]  /*0190*/  @P0 BRA `(.L_x_17) ;  /* 0x0000000000100947 */ /* 0x000fea0003800000 */
.L_x_16:
[----:B------:R-:W-:Y:S05]  /*01a0*/  BSYNC.RELIABLE B0 ;  /* 0x0000000000007941 */ /* 0x000fea0003800100 */
.L_x_15:
[----:B0-----:R-:W2:Y:S02]  /*01b0*/  LDG.E R10, desc[UR4][R4.64+0x80] ;  /* 0x00008004040a7981 */ /* 0x001ea4000c1e1900 */
[----:B--2---:R-:W1:Y:S02]  /*01c0*/  I2F.F64 R10, R10 ;  /* 0x0000000a000a7312 */ /* 0x004e640000201c00 */
[----:B-1----:R-:W-:-:S11]  /*01d0*/  DADD R6, R10, R6 ;  /* 0x000000000a067229 */ /* 0x002fd60000000006 */
.L_x_17:
[----:B------:R-:W-:Y:S05]  /*01e0*/  BSYNC.RECONVERGENT B1 ;  /* 0x0000000000017941 */ /* 0x000fea0003800200 */
.L_x_14:
[----:B------:R-:W-:Y:S05]  /*01f0*/  WARPSYNC.ALL ;  /* 0x0000000000007948 */ /* 0x000fea0003800000 */
[----:B------:R-:W-:Y:S01]  /*0200*/  ISETP.GE.U32.AND P0, PT, R0, 0x2, PT ;  /* 0x000000020000780c */ /* 0x000fe20003f06070 */
[----:B------:R-:W-:Y:S04]  /*0210*/  BSSY.RECONVERGENT B1, `(.L_x_18) ;  /* 0x000000f000017945 */ /* 0x000fe80003800200 */
[----:B------:R-:W-:Y:S08]  /*0220*/  BSSY.RELIABLE B2, `(.L_x_19) ;  /* 0x000000a000027945 */ /* 0x000ff00003800100 */
[----:B------:R-:W-:Y:S05]  /*0230*/  @!P0 BRA `(.L_x_20) ;  /* 0x0000000000208947 */ /* 0x000fea0003800000 */
[----:B------:R-:W-:-:S05]  /*0240*/  IADD3 R3, PT, PT, R0, -0x1, RZ ;  /* 0xffffffff00037810 */ /* 0x000fca0007ffe0ff */
[----:B------:R-:W-:-:S06]  /*0250*/  IMAD.WIDE.U32 R8, R3, 0x4, R8 ;  /* 0x0000000403087825 */ /* 0x000fcc00078e0008 */
[----:B------:R-:W0:Y:S01]  /*0260*/  LDG.E R8, desc[UR4][R8.64] ;  /* 0x0000000408087981 */ /* 0x000e22000c1e1900 */
[----:B------:R-:W-:-:S13]  /*0270*/  ISETP.GT.U32.AND P0, PT, R0, 0x1e, PT ;  /* 0x0000001e0000780c */ /* 0x000fda0003f04070 */
[----:B------:R-:W-:Y:S05]  /*0280*/  @P0 BREAK.RELIABLE B2 ;  /* 0x0000000000020942 */ /* 0x000fea0003800100 */
[----:B0-----:R-:W1:Y:S02]  /*0290*/  I2F.F64 R10, R8 ;  /* 0x00000008000a7312 */ /* 0x001e640000201c00 */
[----:B-1----:R-:W-:Y:S01]  /*02a0*/  DADD R6, R6, R10 ;  /* 0x0000000006067229 */ /* 0x002fe2000000000a */
[----:B------:R-:W-:Y:S10]  /*02b0*/  @P0 BRA `(.L_x_21) ;  /* 0x0000000000100947 */ /* 0x000ff40003800000 */
.L_x_20:
[----:B------:R-:W-:Y:S05]  /*02c0*/  BSYNC.RELIABLE B2 ;  /* 0x0000000000027941 */ /* 0x000fea0003800100 */
.L_x_19:
[----:B------:R-:W2:Y:S02]  /*02d0*/  LDG.E R8, desc[UR4][R4.64+0x4] ;  /* 0x0000040404087981 */ /* 0x000ea4000c1e1900 */
[----:B--2---:R-:W1:Y:S02]  /*02e0*/  I2F.F64 R8, R8 ;  /* 0x0000000800087312 */ /* 0x004e640000201c00 */
[----:B-1----:R-:W-:-:S11]  /*02f0*/  DADD R6, R8, R6 ;  /* 0x0000000008067229 */ /* 0x002fd60000000006 */
.L_x_21:
[----:B------:R-:W-:Y:S05]  /*0300*/  BSYNC.RECONVERGENT B1 ;  /* 0x0000000000017941 */ /* 0x000fea0003800200 */
.L_x_18:
[----:B------:R-:W-:Y:S05]  /*0310*/  WARPSYNC.ALL ;  /* 0x0000000000007948 */ /* 0x000fea0003800000 */
[----:B------:R-:W2:Y:S01]  /*0320*/  LDG.E R4, desc[UR4][R4.64] ;  /* 0x0000000404047981 */ /* 0x000ea2000c1e1900 */
[----:B------:R-:W1:Y:S01]  /*0330*/  LDC.64 R12, c[0x0][0x380] ;  /* 0x0000e000ff0c7b82 */ /* 0x000e620000000a00 */
[----:B------:R-:W-:Y:S01]  /*0340*/  UMOV UR6, 0x634e0318 ;  /* 0x634e031800067882 */ /* 0x000fe20000000000 */
[----:B------:R-:W-:Y:S01]  /*0350*/  UMOV UR7, 0x3f161139 ;  /* 0x3f16113900077882 */ /* 0x000fe20000000000 */
[----:B-1----:R-:W-:-:S04]  /*0360*/  IMAD.WIDE R2, R2, 0x80, R12 ;  /* 0x0000008002027825 */ /* 0x002fc800078e020c */
[----:B------:R-:W-:Y:S01]  /*0370*/  IMAD.WIDE.U32 R2, R0, 0x4, R2 ;  /* 0x0000000400027825 */ /* 0x000fe200078e0002 */
[----:B--2---:R-:W-:Y:S01]  /*0380*/  LEA R14, -R4, RZ, 0x2 ;  /* 0x000000ff040e7211 */ /* 0x004fe200078e11ff */
[----:B0-----:R-:W-:Y:S08]  /*0390*/  I2F.F64 R10, R4 ;  /* 0x00000004000a7312 */ /* 0x001ff00000201c00 */
[----:B------:R-:W0:Y:S02]  /*03a0*/  I2F.F64 R8, R14 ;  /* 0x0000000e00087312 */ /* 0x000e240000201c00 */
[----:B0-----:R-:W-:-:S08]  /*03b0*/  DADD R8, R8, R6 ;  /* 0x0000000008087229 */ /* 0x001fd00000000006 */
[----:B------:R-:W-:-:S10]  /*03c0*/  DFMA R8, R8, UR6, R10 ;  /* 0x0000000608087c2b */ /* 0x000fd4000800000a */
[----:B------:R-:W0:Y:S02]  /*03d0*/  F2I.F64.TRUNC R9, R8 ;  /* 0x0000000800097311 */ /* 0x000e24000030d100 */
[----:B0-----:R-:W-:Y:S01]  /*03e0*/  STG.E desc[UR4][R2.64], R9 ;  /* 0x0000000902007986 */ /* 0x001fe2000c101904 */
[----:B------:R-:W-:Y:S05]  /*03f0*/  EXIT ;  /* 0x000000000000794d */ /* 0x000fea0003800000 */
.L_x_22:
        /* <DEDUP_REMOVED lines=16> */
.L_x_26:


//--------------------- .text._Z14matrizDensidadPA32_iS0_ --------------------------
	.section	.text._Z14matrizDensidadPA32_iS0_,"ax",@progbits
	.align	128
        .global         _Z14matrizDensidadPA32_iS0_
        .type           _Z14matrizDensidadPA32_iS0_,@function
        .size           _Z14matrizDensidadPA32_iS0_,(.L_x_27 - _Z14matrizDensidadPA32_iS0_)
        .other          _Z14matrizDensidadPA32_iS0_,@"STO_CUDA_ENTRY STV_DEFAULT"
_Z14matrizDensidadPA32_iS0_:
.text._Z14matrizDensidadPA32_iS0_:
[----:B------:R-:W-:Y:S01]  /*0000*/  LDC R1, c[0x0][0x37c] ;  /* 0x0000df00ff017b82 */ /* 0x000fe20000000800 */
[----:B------:R-:W0:Y:S07]  /*0010*/  S2R R0, SR_TID.X ;  /* 0x0000000000007919 */ /* 0x000e2e0000002100 */
[----:B------:R-:W0:Y:S01]  /*0020*/  S2UR UR6, SR_CTAID.X ;  /* 0x00000000000679c3 */ /* 0x000e220000002500 */
[----:B------:R-:W1:Y:S01]  /*0030*/  LDCU.64 UR4, c[0x0][0x358] ;  /* 0x00006b00ff0477ac */ /* 0x000e620008000a00 */
[----:B------:R-:W2:Y:S06]  /*0040*/  S2R R4, SR_TID.Y ;  /* 0x0000000000047919 */ /* 0x000eac0000002200 */
[----:B------:R-:W0:Y:S08]  /*0050*/  LDC R7, c[0x0][0x360] ;  /* 0x0000d800ff077b82 */ /* 0x000e300000000800 */
[----:B------:R-:W3:Y:S08]  /*0060*/  LDC.64 R2, c[0x0][0x380] ;  /* 0x0000e000ff027b82 */ /* 0x000ef00000000a00 */
[----:B------:R-:W2:Y:S08]  /*0070*/  S2UR UR7, SR_CTAID.Y ;  /* 0x00000000000779c3 */ /* 0x000eb00000002600 */
[----:B------:R-:W2:Y:S01]  /*0080*/  LDC R9, c[0x0][0x364] ;  /* 0x0000d900ff097b82 */ /* 0x000ea20000000800 */
[----:B0-----:R-:W-:-:S04]  /*0090*/  IMAD R7, R7, UR6, R0 ;  /* 0x0000000607077c24 */ /* 0x001fc8000f8e0200 */
[----:B---3--:R-:W-:-:S04]  /*00a0*/  IMAD.WIDE R2, R7, 0x80, R2 ;  /* 0x0000008007027825 */ /* 0x008fc800078e0202 */
[----:B--2---:R-:W-:-:S04]  /*00b0*/  IMAD R9, R9, UR7, R4 ;  /* 0x0000000709097c24 */ /* 0x004fc8000f8e0204 */
[----:B------:R-:W-:-:S05]  /*00c0*/  IMAD.WIDE.U32 R2, R9, 0x4, R2 ;  /* 0x0000000409027825 */ /* 0x000fca00078e0002 */
[----:B-1----:R-:W2:Y:S02]  /*00d0*/  LDG.E R0, desc[UR4][R2.64] ;  /* 0x0000000402007981 */ /* 0x002ea4000c1e1900 */
[----:B--2---:R-:W-:-:S04]  /*00e0*/  LOP3.LUT R4, R0, 0xfffffff8, RZ, 0xc0, !PT ;  /* 0xfffffff800047812 */ /* 0x004fc800078ec0ff */
[----:B------:R-:W-:-:S13]  /*00f0*/  ISETP.NE.AND P0, PT, R4, 0x50, PT ;  /* 0x000000500400780c */ /* 0x000fda0003f05270 */
[----:B------:R-:W0:Y:S02]  /*0100*/  @!P0 LDC.64 R4, c[0x0][0x388] ;  /* 0x0000e200ff048b82 */ /* 0x000e240000000a00 */
[----:B0-----:R-:W-:-:S04]  /*0110*/  @!P0 IMAD.WIDE R4, R7, 0x80, R4 ;  /* 0x0000008007048825 */ /* 0x001fc800078e0204 */
[----:B------:R-:W-:-:S05]  /*0120*/  @!P0 IMAD.WIDE.U32 R4, R9, 0x4, R4 ;  /* 0x0000000409048825 */ /* 0x000fca00078e0004 */
[----:B------:R0:W-:Y:S01]  /*0130*/  @!P0 STG.E desc[UR4][R4.64], RZ ;  /* 0x000000ff04008986 */ /* 0x0001e2000c101904 */
[----:B------:R-:W-:Y:S05]  /*0140*/  @!P0 EXIT ;  /* 0x000000000000894d */ /* 0x000fea0003800000 */
[----:B------:R-:W-:-:S04]  /*0150*/  IADD3 R2, PT, PT, R0, -0x58, RZ ;  /* 0xffffffa800027810 */ /* 0x000fc80007ffe0ff */
[----:B------:R-:W-:-:S13]  /*0160*/  ISETP.GT.U32.AND P0, PT, R2, 0x2, PT ;  /* 0x000000020200780c */ /* 0x000fda0003f04070 */
[----:B------:R-:W1:Y:S01]  /*0170*/  @!P0 LDC.64 R2, c[0x0][0x388] ;  /* 0x0000e200ff028b82 */ /* 0x000e620000000a00 */
[----:B0-----:R-:W-:Y:S01]  /*0180*/  @!P0 MOV R5, 0x1 ;  /* 0x0000000100058802 */ /* 0x001fe20000000f00 */
[----:B-1----:R-:W-:-:S04]  /*0190*/  @!P0 IMAD.WIDE R2, R7, 0x80, R2 ;  /* 0x0000008007028825 */ /* 0x002fc800078e0202 */
[----:B------:R-:W-:-:S05]  /*01a0*/  @!P0 IMAD.WIDE.U32 R2, R9, 0x4, R2 ;  /* 0x0000000409028825 */ /* 0x000fca00078e0002 */
[----:B------:R0:W-:Y:S01]  /*01b0*/  @!P0 STG.E desc[UR4][R2.64], R5 ;  /* 0x0000000502008986 */ /* 0x0001e2000c101904 */
[----:B------:R-:W-:Y:S05]  /*01c0*/  @!P0 EXIT ;  /* 0x000000000000894d */ /* 0x000fea0003800000 */
[----:B------:R-:W-:-:S04]  /*01d0*/  IADD3 R0, PT, PT, R0, -0x5b, RZ ;  /* 0xffffffa500007810 */ /* 0x000fc80007ffe0ff */
[----:B------:R-:W-:-:S13]  /*01e0*/  ISETP.GT.U32.AND P0, PT, R0, 0x4, PT ;  /* 0x000000040000780c */ /* 0x000fda0003f04070 */
[----:B------:R-:W-:Y:S05]  /*01f0*/  @P0 EXIT ;  /* 0x000000000000094d */ /* 0x000fea0003800000 */
[----:B0-----:R-:W0:Y:S01]  /*0200*/  LDC.64 R2, c[0x0][0x388] ;  /* 0x0000e200ff027b82 */ /* 0x001e220000000a00 */
[----:B------:R-:W-:Y:S02]  /*0210*/  HFMA2 R5, -RZ, RZ, 0, 1.1920928955078125e-07 ;  /* 0x00000002ff057431 */ /* 0x000fe400000001ff */
[----:B0-----:R-:W-:-:S04]  /*0220*/  IMAD.WIDE R2, R7, 0x80, R2 ;  /* 0x0000008007027825 */ /* 0x001fc800078e0202 */
[----:B------:R-:W-:-:S05]  /*0230*/  IMAD.WIDE.U32 R2, R9, 0x4, R2 ;  /* 0x0000000409027825 */ /* 0x000fca00078e0002 */
[----:B------:R-:W-:Y:S01]  /*0240*/  STG.E desc[UR4][R2.64], R5 ;  /* 0x0000000502007986 */ /* 0x000fe2000c101904 */
[----:B------:R-:W-:Y:S05]  /*0250*/  EXIT ;  /* 0x000000000000794d */ /* 0x000fea0003800000 */
.L_x_23:
        /* <DEDUP_REMOVED lines=10> */
.L_x_27:


//--------------------- .nv.shared.reserved.0     --------------------------
	.section	.nv.shared.reserved.0,"aw",@nobits
	.weak		__nv_reservedSMEM_offset_0_alias
	.size		__nv_reservedSMEM_offset_0_alias, 0, 64
	.other		__nv_reservedSMEM_offset_0_alias,@"STO_CUDA_RESERVED_SHARED STV_DEFAULT"
__nv_reservedSMEM_offset_0_alias:
	.zero		0
	.zero		64


//--------------------- .nv.constant0._Z16compararMatricesPA32_iS0_S0_ --------------------------
	.section	.nv.constant0._Z16compararMatricesPA32_iS0_S0_,"a",@progbits
	.sectionflags	@""
	.align	4
.nv.constant0._Z16compararMatricesPA32_iS0_S0_:
	.zero		920


//--------------------- .nv.constant0._Z25actualizacion_temperaturaPA32_i --------------------------
	.section	.nv.constant0._Z25actualizacion_temperaturaPA32_i,"a",@progbits
	.sectionflags	@""
	.align	4
.nv.constant0._Z25actualizacion_temperaturaPA32_i:
	.zero		904


//--------------------- .nv.constant0._Z16conduccion_calorPA32_iS0_ --------------------------
	.section	.nv.constant0._Z16conduccion_calorPA32_iS0_,"a",@progbits
	.sectionflags	@""
	.align	4
.nv.constant0._Z16conduccion_calorPA32_iS0_:
	.zero		912


//--------------------- .nv.constant0._Z14matrizDensidadPA32_iS0_ --------------------------
	.section	.nv.constant0._Z14matrizDensidadPA32_iS0_,"a",@progbits
	.sectionflags	@""
	.align	4
.nv.constant0._Z14matrizDensidadPA32_iS0_:
	.zero		912


//--------------------- SYMBOLS --------------------------

	.type		.nv.reservedSmem.offset0,@object
	.size		.nv.reservedSmem.offset0,0x4
